	.headerflags	@"EF_CUDA_TEXMODE_UNIFIED EF_CUDA_64BIT_ADDRESS EF_CUDA_ACCELERATORS EF_CUDA_SM90 EF_CUDA_VIRTUAL_SM(EF_CUDA_SM90)"
	.elftype	@"ET_EXEC"


//--------------------- .nv.info                  --------------------------
	.section	.nv.info,"",@"SHT_CUDA_INFO"
	.align	4


	//----- nvinfo : EIATTR_REGCOUNT
	.align		4
        /*0000*/ 	.byte	0x04, 0x2f
        /*0002*/ 	.short	(.L_1 - .L_0)
	.align		4
.L_0:
        /*0004*/ 	.word	index@(triton_poi_fused_convolution_relu_18)
        /*0008*/ 	.word	0x0000000c


	//----- nvinfo : EIATTR_MIN_STACK_SIZE
	.align		4
.L_1:
        /*000c*/ 	.byte	0x04, 0x12
        /*000e*/ 	.short	(.L_3 - .L_2)
	.align		4
.L_2:
        /*0010*/ 	.word	index@(triton_poi_fused_convolution_relu_18)
        /*0014*/ 	.word	0x00000000


	//----- nvinfo : EIATTR_FRAME_SIZE
	.align		4
.L_3:
        /*0018*/ 	.byte	0x04, 0x11
        /*001a*/ 	.short	(.L_5 - .L_4)
	.align		4
.L_4:
        /*001c*/ 	.word	index@(triton_poi_fused_convolution_relu_18)
        /*0020*/ 	.word	0x00000000


	//----- nvinfo : EIATTR_MIN_STACK_SIZE
	.align		4
.L_5:
        /*0024*/ 	.byte	0x04, 0x12
        /*0026*/ 	.short	(.L_7 - .L_6)
	.align		4
.L_6:
        /*0028*/ 	.word	index@(triton_poi_fused_convolution_relu_18)
        /*002c*/ 	.word	0x00000000
.L_7:


//--------------------- .nv.info.triton_poi_fused_convolution_relu_18 --------------------------
	.section	.nv.info.triton_poi_fused_convolution_relu_18,"",@"SHT_CUDA_INFO"
	.sectionflags	@""
	.align	4


	//----- nvinfo : EIATTR_CUDA_API_VERSION
	.align		4
        /*0000*/ 	.byte	0x04, 0x37
        /*0002*/ 	.short	(.L_9 - .L_8)
.L_8:
        /*0004*/ 	.word	0x0000007c


	//----- nvinfo : EIATTR_KPARAM_INFO
	.align		4
.L_9:
        /*0008*/ 	.byte	0x04, 0x17
        /*000a*/ 	.short	(.L_11 - .L_10)
.L_10:
        /*000c*/ 	.word	0x00000000
        /*0010*/ 	.short	0x0002
        /*0012*/ 	.short	0x0010
        /*0014*/ 	.byte	0x00, 0xf0, 0x11, 0x00


	//----- nvinfo : EIATTR_KPARAM_INFO
	.align		4
.L_11:
        /*0018*/ 	.byte	0x04, 0x17
        /*001a*/ 	.short	(.L_13 - .L_12)
.L_12:
        /*001c*/ 	.word	0x00000000
        /*0020*/ 	.short	0x0001
        /*0022*/ 	.short	0x0008
        /*0024*/ 	.byte	0x00, 0xf4, 0x21, 0x00


	//----- nvinfo : EIATTR_KPARAM_INFO
	.align		4
.L_13:
        /*0028*/ 	.byte	0x04, 0x17
        /*002a*/ 	.short	(.L_15 - .L_14)
.L_14:
        /*002c*/ 	.word	0x00000000
        /*0030*/ 	.short	0x0000
        /*0032*/ 	.short	0x0000
        /*0034*/ 	.byte	0x00, 0xf4, 0x21, 0x00


	//----- nvinfo : EIATTR_SPARSE_MMA_MASK
	.align		4
.L_15:
        /*0038*/ 	.byte	0x03, 0x50
        /*003a*/ 	.short	0x0000


	//----- nvinfo : EIATTR_MAXREG_COUNT
	.align		4
        /*003c*/ 	.byte	0x03, 0x1b
        /*003e*/ 	.short	0x00ff


	//----- nvinfo : EIATTR_EXIT_INSTR_OFFSETS
	.align		4
        /*0040*/ 	.byte	0x04, 0x1c
        /*0042*/ 	.short	(.L_17 - .L_16)


	//   ....[0]....
.L_16:
        /*0044*/ 	.word	0x00000150


	//----- nvinfo : EIATTR_REQNTID
	.align		4
.L_17:
        /*0048*/ 	.byte	0x04, 0x10
        /*004a*/ 	.short	(.L_19 - .L_18)
.L_18:
        /*004c*/ 	.word	0x00000080
        /*0050*/ 	.word	0x00000001
        /*0054*/ 	.word	0x00000001


	//----- nvinfo : EIATTR_CBANK_PARAM_SIZE
	.align		4
.L_19:
        /*0058*/ 	.byte	0x03, 0x19
        /*005a*/ 	.short	0x0014


	//----- nvinfo : EIATTR_PARAM_CBANK
	.align		4
        /*005c*/ 	.byte	0x04, 0x0a
        /*005e*/ 	.short	(.L_21 - .L_20)
	.align		4
.L_20:
        /*0060*/ 	.word	index@(.nv.constant0.triton_poi_fused_convolution_relu_18)
        /*0064*/ 	.short	0x0210
        /*0066*/ 	.short	0x0014


	//----- nvinfo : EIATTR_SW_WAR
	.align		4
.L_21:
        /*0068*/ 	.byte	0x04, 0x36
        /*006a*/ 	.short	(.L_23 - .L_22)
.L_22:
        /*006c*/ 	.word	0x00000008
.L_23:


//--------------------- .nv.callgraph             --------------------------
	.section	.nv.callgraph,"",@"SHT_CUDA_CALLGRAPH"
	.align	4
	.sectionentsize	8
	.align		4
        /*0000*/ 	.word	0x00000000
	.align		4
        /*0004*/ 	.word	0xffffffff
	.align		4
        /*0008*/ 	.word	0x00000000
	.align		4
        /*000c*/ 	.word	0xfffffffe
	.align		4
        /*0010*/ 	.word	0x00000000
	.align		4
        /*0014*/ 	.word	0xfffffffd
	.align		4
        /*0018*/ 	.word	0x00000000
	.align		4
        /*001c*/ 	.word	0xfffffffc


//--------------------- .text.triton_poi_fused_convolution_relu_18 --------------------------
	.section	.text.triton_poi_fused_convolution_relu_18,"ax",@progbits
	.align	128
        .global         triton_poi_fused_convolution_relu_18
        .type           triton_poi_fused_convolution_relu_18,@function
        .size           triton_poi_fused_convolution_relu_18,(.L_x_1 - triton_poi_fused_convolution_relu_18)
        .other          triton_poi_fused_convolution_relu_18,@"STO_CUDA_ENTRY STV_DEFAULT"
triton_poi_fused_convolution_relu_18:
.text.triton_poi_fused_convolution_relu_18:
[----:B------:R-:W-:Y:S01]  /*0000*/  LDC R1, c[0x0][0x28] ;  /* 0x00000a00ff017b82 */ /* 0x000fe20000000800 */
[----:B------:R-:W1:Y:S07]  /*0010*/  S2R R0, SR_TID.X ;  /* 0x0000000000007919 */ /* 0x000e6e0000002100 */
[----:B------:R-:W2:Y:S01]  /*0020*/  LDC.64 R4, c[0x0][0x218] ;  /* 0x00008600ff047b82 */ /* 0x000ea20000000a00 */
[----:B------:R-:W-:Y:S01]  /*0030*/  ULDC.64 UR4, c[0x0][0x208] ;  /* 0x0000820000047ab9 */ /* 0x000fe20000000a00 */
[----:B------:R-:W3:Y:S06]  /*0040*/  S2R R7, SR_CTAID.X ;  /* 0x0000000000077919 */ /* 0x000eec0000002500 */
[----:B------:R-:W4:Y:S01]  /*0050*/  LDC.64 R2, c[0x0][0x210] ;  /* 0x00008400ff027b82 */ /* 0x000f220000000a00 */
[----:B-1----:R-:W-:-:S02]  /*0060*/  LOP3.LUT R0, R0, 0x7f, RZ, 0xc0, !PT ;  /* 0x0000007f00007812 */ /* 0x002fc400078ec0ff */
[----:B---3--:R-:W-:-:S03]  /*0070*/  SHF.R.S32.HI R6, RZ, 0x18, R7 ;  /* 0x00000018ff067819 */ /* 0x008fc60000011407 */
[----:B------:R-:W-:Y:S01]  /*0080*/  IMAD R7, R7, 0x80, R0 ;  /* 0x0000008007077824 */ /* 0x000fe200078e0200 */
[----:B------:R-:W-:-:S03]  /*0090*/  SGXT R0, R6, 0x1 ;  /* 0x000000010600781a */ /* 0x000fc60000000200 */
[----:B----4-:R-:W-:Y:S01]  /*00a0*/  IMAD.WIDE R2, R7, 0x4, R2 ;  /* 0x0000000407027825 */ /* 0x010fe200078e0202 */
[----:B------:R-:W-:-:S04]  /*00b0*/  LEA.HI R0, R0, R7, RZ, 0x9 ;  /* 0x0000000700007211 */ /* 0x000fc800078f48ff */
[----:B------:R-:W-:-:S05]  /*00c0*/  LOP3.LUT R0, R0, 0xfffffe00, RZ, 0xc0, !PT ;  /* 0xfffffe0000007812 */ /* 0x000fca00078ec0ff */
[----:B------:R-:W-:Y:S02]  /*00d0*/  IMAD.IADD R9, R7, 0x1, -R0 ;  /* 0x0000000107097824 */ /* 0x000fe400078e0a00 */
[----:B------:R-:W3:Y:S02]  /*00e0*/  LDG.E R0, desc[UR4][R2.64] ;  /* 0x0000000402007981 */ /* 0x000ee4000c1e1900 */
[----:B--2---:R-:W-:-:S06]  /*00f0*/  IMAD.WIDE R4, R9, 0x4, R4 ;  /* 0x0000000409047825 */ /* 0x004fcc00078e0204 */
[----:B------:R-:W3:Y:S02]  /*0100*/  LDG.E.EL R5, desc[UR4][R4.64] ;  /* 0x0000000404057981 */ /* 0x000ee4000c2e1900 */
[C---:B---3--:R-:W-:Y:S01]  /*0110*/  FADD R6, R0.reuse, R5 ;  /* 0x0000000500067221 */ /* 0x048fe20000000000 */
[----:B------:R-:W-:-:S04]  /*0120*/  FSETP.GEU.AND P0, PT, R0, -R5, PT ;  /* 0x800000050000720b */ /* 0x000fc80003f0e000 */
[----:B------:R-:W-:-:S05]  /*0130*/  FSEL R7, R6, RZ, P0 ;  /* 0x000000ff06077208 */ /* 0x000fca0000000000 */
[----:B------:R-:W-:Y:S01]  /*0140*/  STG.E desc[UR4][R2.64], R7 ;  /* 0x0000000702007986 */ /* 0x000fe2000c101904 */
[----:B------:R-:W-:Y:S05]  /*0150*/  EXIT ;  /* 0x000000000000794d */ /* 0x000fea0003800000 */
.L_x_0:
[----:B------:R-:W-:-:S00]  /*0160*/  BRA `(.L_x_0) ;  /* 0xfffffffc00fc7947 */ /* 0x000fc0000383ffff */
[----:B------:R-:W-:-:S00]  /*0170*/  NOP ;  /* 0x0000000000007918 */ /* 0x000fc00000000000 */
        /* <DEDUP_REMOVED lines=8> */
.L_x_1:


//--------------------- .nv.constant0.triton_poi_fused_convolution_relu_18 --------------------------
	.section	.nv.constant0.triton_poi_fused_convolution_relu_18,"a",@progbits
	.sectionflags	@""
	.align	4
.nv.constant0.triton_poi_fused_convolution_relu_18:
	.zero		548
